	.headerflags	@"EF_CUDA_TEXMODE_UNIFIED EF_CUDA_64BIT_ADDRESS EF_CUDA_ACCELERATORS EF_CUDA_SM90 EF_CUDA_VIRTUAL_SM(EF_CUDA_SM90)"
	.elftype	@"ET_EXEC"


//--------------------- .nv.info                  --------------------------
	.section	.nv.info,"",@"SHT_CUDA_INFO"
	.align	4


	//----- nvinfo : EIATTR_REGCOUNT
	.align		4
        /*0000*/ 	.byte	0x04, 0x2f
        /*0002*/ 	.short	(.L_3 - .L_2)
	.align		4
.L_2:
        /*0004*/ 	.word	index@(triton_poi_fused__native_batch_norm_legit_no_training_relu_threshold_backward_40)
        /*0008*/ 	.word	0x00000010


	//----- nvinfo : EIATTR_MIN_STACK_SIZE
	.align		4
.L_3:
        /*000c*/ 	.byte	0x04, 0x12
        /*000e*/ 	.short	(.L_5 - .L_4)
	.align		4
.L_4:
        /*0010*/ 	.word	index@(triton_poi_fused__native_batch_norm_legit_no_training_relu_threshold_backward_40)
        /*0014*/ 	.word	0x00000000


	//----- nvinfo : EIATTR_FRAME_SIZE
	.align		4
.L_5:
        /*0018*/ 	.byte	0x04, 0x11
        /*001a*/ 	.short	(.L_7 - .L_6)
	.align		4
.L_6:
        /*001c*/ 	.word	index@(triton_poi_fused__native_batch_norm_legit_no_training_relu_threshold_backward_40)
        /*0020*/ 	.word	0x00000000


	//----- nvinfo : EIATTR_MIN_STACK_SIZE
	.align		4
.L_7:
        /*0024*/ 	.byte	0x04, 0x12
        /*0026*/ 	.short	(.L_9 - .L_8)
	.align		4
.L_8:
        /*0028*/ 	.word	index@(triton_poi_fused__native_batch_norm_legit_no_training_relu_threshold_backward_40)
        /*002c*/ 	.word	0x00000000
.L_9:


//--------------------- .nv.info.triton_poi_fused__native_batch_norm_legit_no_training_relu_threshold_backward_40 --------------------------
	.section	.nv.info.triton_poi_fused__native_batch_norm_legit_no_training_relu_threshold_backward_40,"",@"SHT_CUDA_INFO"
	.sectionflags	@""
	.align	4


	//----- nvinfo : EIATTR_CUDA_API_VERSION
	.align		4
        /*0000*/ 	.byte	0x04, 0x37
        /*0002*/ 	.short	(.L_11 - .L_10)
.L_10:
        /*0004*/ 	.word	0x0000007c


	//----- nvinfo : EIATTR_KPARAM_INFO
	.align		4
.L_11:
        /*0008*/ 	.byte	0x04, 0x17
        /*000a*/ 	.short	(.L_13 - .L_12)
.L_12:
        /*000c*/ 	.word	0x00000000
        /*0010*/ 	.short	0x0007
        /*0012*/ 	.short	0x0038
        /*0014*/ 	.byte	0x00, 0xf0, 0x11, 0x00


	//----- nvinfo : EIATTR_KPARAM_INFO
	.align		4
.L_13:
        /*0018*/ 	.byte	0x04, 0x17
        /*001a*/ 	.short	(.L_15 - .L_14)
.L_14:
        /*001c*/ 	.word	0x00000000
        /*0020*/ 	.short	0x0006
        /*0022*/ 	.short	0x0030
        /*0024*/ 	.byte	0x00, 0xf4, 0x21, 0x00


	//----- nvinfo : EIATTR_KPARAM_INFO
	.align		4
.L_15:
        /*0028*/ 	.byte	0x04, 0x17
        /*002a*/ 	.short	(.L_17 - .L_16)
.L_16:
        /*002c*/ 	.word	0x00000000
        /*0030*/ 	.short	0x0005
        /*0032*/ 	.short	0x0028
        /*0034*/ 	.byte	0x00, 0xf4, 0x21, 0x00


	//----- nvinfo : EIATTR_KPARAM_INFO
	.align		4
.L_17:
        /*0038*/ 	.byte	0x04, 0x17
        /*003a*/ 	.short	(.L_19 - .L_18)
.L_18:
        /*003c*/ 	.word	0x00000000
        /*0040*/ 	.short	0x0004
        /*0042*/ 	.short	0x0020
        /*0044*/ 	.byte	0x00, 0xf4, 0x21, 0x00


	//----- nvinfo : EIATTR_KPARAM_INFO
	.align		4
.L_19:
        /*0048*/ 	.byte	0x04, 0x17
        /*004a*/ 	.short	(.L_21 - .L_20)
.L_20:
        /*004c*/ 	.word	0x00000000
        /*0050*/ 	.short	0x0003
        /*0052*/ 	.short	0x0018
        /*0054*/ 	.byte	0x00, 0xf4, 0x21, 0x00


	//----- nvinfo : EIATTR_KPARAM_INFO
	.align		4
.L_21:
        /*0058*/ 	.byte	0x04, 0x17
        /*005a*/ 	.short	(.L_23 - .L_22)
.L_22:
        /*005c*/ 	.word	0x00000000
        /*0060*/ 	.short	0x0002
        /*0062*/ 	.short	0x0010
        /*0064*/ 	.byte	0x00, 0xf4, 0x21, 0x00


	//----- nvinfo : EIATTR_KPARAM_INFO
	.align		4
.L_23:
        /*0068*/ 	.byte	0x04, 0x17
        /*006a*/ 	.short	(.L_25 - .L_24)
.L_24:
        /*006c*/ 	.word	0x00000000
        /*0070*/ 	.short	0x0001
        /*0072*/ 	.short	0x0008
        /*0074*/ 	.byte	0x00, 0xf4, 0x21, 0x00


	//----- nvinfo : EIATTR_KPARAM_INFO
	.align		4
.L_25:
        /*0078*/ 	.byte	0x04, 0x17
        /*007a*/ 	.short	(.L_27 - .L_26)
.L_26:
        /*007c*/ 	.word	0x00000000
        /*0080*/ 	.short	0x0000
        /*0082*/ 	.short	0x0000
        /*0084*/ 	.byte	0x00, 0xf4, 0x21, 0x00


	//----- nvinfo : EIATTR_SPARSE_MMA_MASK
	.align		4
.L_27:
        /*0088*/ 	.byte	0x03, 0x50
        /*008a*/ 	.short	0x0000


	//----- nvinfo : EIATTR_MAXREG_COUNT
	.align		4
        /*008c*/ 	.byte	0x03, 0x1b
        /*008e*/ 	.short	0x00ff


	//----- nvinfo : EIATTR_EXIT_INSTR_OFFSETS
	.align		4
        /*0090*/ 	.byte	0x04, 0x1c
        /*0092*/ 	.short	(.L_29 - .L_28)


	//   ....[0]....
.L_28:
        /*0094*/ 	.word	0x00000350


	//----- nvinfo : EIATTR_REQNTID
	.align		4
.L_29:
        /*0098*/ 	.byte	0x04, 0x10
        /*009a*/ 	.short	(.L_31 - .L_30)
.L_30:
        /*009c*/ 	.word	0x00000080
        /*00a0*/ 	.word	0x00000001
        /*00a4*/ 	.word	0x00000001


	//----- nvinfo : EIATTR_CBANK_PARAM_SIZE
	.align		4
.L_31:
        /*00a8*/ 	.byte	0x03, 0x19
        /*00aa*/ 	.short	0x003c


	//----- nvinfo : EIATTR_PARAM_CBANK
	.align		4
        /*00ac*/ 	.byte	0x04, 0x0a
        /*00ae*/ 	.short	(.L_33 - .L_32)
	.align		4
.L_32:
        /*00b0*/ 	.word	index@(.nv.constant0.triton_poi_fused__native_batch_norm_legit_no_training_relu_threshold_backward_40)
        /*00b4*/ 	.short	0x0210
        /*00b6*/ 	.short	0x003c


	//----- nvinfo : EIATTR_SW_WAR
	.align		4
.L_33:
        /*00b8*/ 	.byte	0x04, 0x36
        /*00ba*/ 	.short	(.L_35 - .L_34)
.L_34:
        /*00bc*/ 	.word	0x00000008
.L_35:


//--------------------- .nv.callgraph             --------------------------
	.section	.nv.callgraph,"",@"SHT_CUDA_CALLGRAPH"
	.align	4
	.sectionentsize	8
	.align		4
        /*0000*/ 	.word	0x00000000
	.align		4
        /*0004*/ 	.word	0xffffffff
	.align		4
        /*0008*/ 	.word	0x00000000
	.align		4
        /*000c*/ 	.word	0xfffffffe
	.align		4
        /*0010*/ 	.word	0x00000000
	.align		4
        /*0014*/ 	.word	0xfffffffd
	.align		4
        /*0018*/ 	.word	0x00000000
	.align		4
        /*001c*/ 	.word	0xfffffffc


//--------------------- .nv.constant4             --------------------------
	.section	.nv.constant4,"a",@progbits
	.align	8
	.align		8
.nv.constant4:
        /*0000*/ 	.dword	_$_str
	.align		8
        /*0008*/ 	.dword	_$_str_$_2


//--------------------- .text.triton_poi_fused__native_batch_norm_legit_no_training_relu_threshold_backward_40 --------------------------
	.section	.text.triton_poi_fused__native_batch_norm_legit_no_training_relu_threshold_backward_40,"ax",@progbits
	.align	128
        .global         triton_poi_fused__native_batch_norm_legit_no_training_relu_threshold_backward_40
        .type           triton_poi_fused__native_batch_norm_legit_no_training_relu_threshold_backward_40,@function
        .size           triton_poi_fused__native_batch_norm_legit_no_training_relu_threshold_backward_40,(.L_x_1 - triton_poi_fused__native_batch_norm_legit_no_training_relu_threshold_backward_40)
        .other          triton_poi_fused__native_batch_norm_legit_no_training_relu_threshold_backward_40,@"STO_CUDA_ENTRY STV_DEFAULT"
triton_poi_fused__native_batch_norm_legit_no_training_relu_threshold_backward_40:
.text.triton_poi_fused__native_batch_norm_legit_no_training_relu_threshold_backward_40:
[----:B------:R-:W-:Y:S01]  /*0000*/  LDC R1, c[0x0][0x28] ;  /* 0x00000a00ff017b82 */ /* 0x000fe20000000800 */
[----:B------:R-:W1:Y:S07]  /*0010*/  S2R R0, SR_TID.X ;  /* 0x0000000000007919 */ /* 0x000e6e0000002100 */
[----:B------:R-:W2:Y:S01]  /*0020*/  LDC.64 R6, c[0x0][0x220] ;  /* 0x00008800ff067b82 */ /* 0x000ea20000000a00 */
[----:B------:R-:W-:Y:S01]  /*0030*/  ULDC.64 UR4, c[0x0][0x208] ;  /* 0x0000820000047ab9 */ /* 0x000fe20000000a00 */
[----:B------:R-:W-:Y:S01]  /*0040*/  ULDC.64 UR6, c[0x0][0x240] ;  /* 0x0000900000067ab9 */ /* 0x000fe20000000a00 */
[----:B------:R-:W3:Y:S05]  /*0050*/  S2R R3, SR_CTAID.X ;  /* 0x0000000000037919 */ /* 0x000eea0000002500 */
[----:B------:R-:W4:Y:S08]  /*0060*/  LDC.64 R4, c[0x0][0x218] ;  /* 0x00008600ff047b82 */ /* 0x000f300000000a00 */
[----:B------:R-:W5:Y:S08]  /*0070*/  LDC.64 R8, c[0x0][0x228] ;  /* 0x00008a00ff087b82 */ /* 0x000f700000000a00 */
[----:B------:R-:W5:Y:S01]  /*0080*/  LDC.64 R10, c[0x0][0x230] ;  /* 0x00008c00ff0a7b82 */ /* 0x000f620000000a00 */
[----:B-1----:R-:W-:-:S02]  /*0090*/  LOP3.LUT R0, R0, 0x7f, RZ, 0xc0, !PT ;  /* 0x0000007f00007812 */ /* 0x002fc400078ec0ff */
[----:B---3--:R-:W-:-:S03]  /*00a0*/  SHF.R.S32.HI R2, RZ, 0x18, R3 ;  /* 0x00000018ff027819 */ /* 0x008fc60000011403 */
[----:B------:R-:W-:Y:S01]  /*00b0*/  IMAD R0, R3, 0x80, R0 ;  /* 0x0000008003007824 */ /* 0x000fe200078e0200 */
[----:B------:R-:W-:-:S04]  /*00c0*/  SGXT R3, R2, 0x1 ;  /* 0x000000010203781a */ /* 0x000fc80000000200 */
[----:B------:R-:W-:-:S04]  /*00d0*/  LEA.HI R3, R3, R0, RZ, 0x6 ;  /* 0x0000000003037211 */ /* 0x000fc800078f30ff */
[----:B------:R-:W-:-:S04]  /*00e0*/  SHF.R.S32.HI R3, RZ, 0x6, R3 ;  /* 0x00000006ff037819 */ /* 0x000fc80000011403 */
[----:B------:R-:W-:-:S04]  /*00f0*/  LEA.HI R2, R3, R3, RZ, 0x7 ;  /* 0x0000000303027211 */ /* 0x000fc800078f38ff */
[----:B------:R-:W-:-:S04]  /*0100*/  LOP3.LUT R2, R2, 0xffffff80, RZ, 0xc0, !PT ;  /* 0xffffff8002027812 */ /* 0x000fc800078ec0ff */
[----:B------:R-:W-:Y:S02]  /*0110*/  IADD3 R13, R3, -R2, RZ ;  /* 0x80000002030d7210 */ /* 0x000fe40007ffe0ff */
[----:B------:R-:W1:Y:S03]  /*0120*/  LDC.64 R2, c[0x0][0x210] ;  /* 0x00008400ff027b82 */ /* 0x000e660000000a00 */
[----:B--2---:R-:W-:-:S06]  /*0130*/  IMAD.WIDE R6, R13, 0x4, R6 ;  /* 0x000000040d067825 */ /* 0x004fcc00078e0206 */
[----:B------:R-:W2:Y:S01]  /*0140*/  LDG.E.EL R6, desc[UR4][R6.64] ;  /* 0x0000000406067981 */ /* 0x000ea2000c2e1900 */
[----:B----4-:R-:W-:-:S06]  /*0150*/  IMAD.WIDE R4, R13, 0x4, R4 ;  /* 0x000000040d047825 */ /* 0x010fcc00078e0204 */
[----:B------:R3:W4:Y:S01]  /*0160*/  LDG.E.EL R5, desc[UR4][R4.64] ;  /* 0x0000000404057981 */ /* 0x000722000c2e1900 */
[----:B-1----:R-:W-:-:S06]  /*0170*/  IMAD.WIDE R2, R0, 0x4, R2 ;  /* 0x0000000400027825 */ /* 0x002fcc00078e0202 */
[----:B------:R-:W4:Y:S01]  /*0180*/  LDG.E R2, desc[UR4][R2.64] ;  /* 0x0000000402027981 */ /* 0x000f22000c1e1900 */
[----:B-----5:R-:W-:-:S04]  /*0190*/  IMAD.WIDE R8, R13, 0x4, R8 ;  /* 0x000000040d087825 */ /* 0x020fc800078e0208 */
[----:B0-----:R-:W-:Y:S02]  /*01a0*/  IMAD.WIDE R10, R13, 0x4, R10 ;  /* 0x000000040d0a7825 */ /* 0x001fe400078e020a */
[----:B------:R-:W5:Y:S04]  /*01b0*/  LDG.E.EL R8, desc[UR4][R8.64] ;  /* 0x0000000408087981 */ /* 0x000f68000c2e1900 */
[----:B------:R-:W5:Y:S01]  /*01c0*/  LDG.E.EL R11, desc[UR4][R10.64] ;  /* 0x000000040a0b7981 */ /* 0x000f62000c2e1900 */
[----:B---3--:R-:W-:Y:S02]  /*01d0*/  IMAD.MOV.U32 R4, RZ, RZ, 0x3e800000 ;  /* 0x3e800000ff047424 */ /* 0x008fe400078e00ff */
[----:B--2---:R-:W-:-:S04]  /*01e0*/  FADD R6, R6, 9.9999997473787516356e-06 ;  /* 0x3727c5ac06067421 */ /* 0x004fc80000000000 */
[----:B------:R-:W0:Y:S02]  /*01f0*/  MUFU.SQRT R7, R6 ;  /* 0x0000000600077308 */ /* 0x000e240000002000 */
[C---:B0-----:R-:W-:Y:S02]  /*0200*/  FSETP.GT.AND P0, PT, R7.reuse, 8.50705917302346158658e+37, PT ;  /* 0x7e8000000700780b */ /* 0x041fe40003f04000 */
[----:B------:R-:W-:-:S11]  /*0210*/  FSETP.GEU.AND P1, PT, R7, 1.175494350822287508e-38, PT ;  /* 0x008000000700780b */ /* 0x000fd60003f2e000 */
[----:B------:R-:W-:-:S04]  /*0220*/  @P0 FMUL R7, R7, 0.25 ;  /* 0x3e80000007070820 */ /* 0x000fc80000400000 */
[----:B------:R-:W-:-:S06]  /*0230*/  @!P1 FMUL R7, R7, 16777216 ;  /* 0x4b80000007079820 */ /* 0x000fcc0000400000 */
[----:B------:R-:W0:Y:S01]  /*0240*/  MUFU.RCP R7, R7 ;  /* 0x0000000700077308 */ /* 0x000e220000001000 */
[----:B------:R-:W-:Y:S01]  /*0250*/  FSEL R4, R4, 1, P0 ;  /* 0x3f80000004047808 */ /* 0x000fe20000000000 */
[----:B----4-:R-:W-:Y:S02]  /*0260*/  FADD R5, R2, -R5 ;  /* 0x8000000502057221 */ /* 0x010fe40000000000 */
[----:B------:R-:W1:Y:S02]  /*0270*/  LDC.64 R2, c[0x0][0x238] ;  /* 0x00008e00ff027b82 */ /* 0x000e640000000a00 */
[----:B------:R-:W-:-:S04]  /*0280*/  @!P1 FMUL R4, R4, 16777216 ;  /* 0x4b80000004049820 */ /* 0x000fc80000400000 */
[----:B0-----:R-:W-:-:S04]  /*0290*/  FMUL R4, R7, R4 ;  /* 0x0000000407047220 */ /* 0x001fc80000400000 */
[----:B------:R-:W-:-:S04]  /*02a0*/  FMUL R4, R5, R4 ;  /* 0x0000000405047220 */ /* 0x000fc80000400000 */
[----:B-----5:R-:W-:-:S05]  /*02b0*/  FFMA R4, R8, R4, R11 ;  /* 0x0000000408047223 */ /* 0x020fca000000000b */
[----:B------:R-:W-:-:S04]  /*02c0*/  FSETP.GEU.AND P0, PT, R4, RZ, PT ;  /* 0x000000ff0400720b */ /* 0x000fc80003f0e000 */
[----:B------:R-:W-:Y:S02]  /*02d0*/  FSEL R7, R4, RZ, P0 ;  /* 0x000000ff04077208 */ /* 0x000fe40000000000 */
[----:B------:R-:W-:Y:S02]  /*02e0*/  IADD3 R4, P1, R0, UR6, RZ ;  /* 0x0000000600047c10 */ /* 0x000fe4000ff3e0ff */
[----:B------:R-:W-:Y:S01]  /*02f0*/  FSETP.GTU.AND P0, PT, R7, RZ, PT ;  /* 0x000000ff0700720b */ /* 0x000fe20003f0c000 */
[C---:B-1----:R-:W-:Y:S01]  /*0300*/  IMAD.WIDE R2, R0.reuse, 0x4, R2 ;  /* 0x0000000400027825 */ /* 0x042fe200078e0202 */
[----:B------:R-:W-:Y:S02]  /*0310*/  LEA.HI.X.SX32 R5, R0, UR7, 0x1, P1 ;  /* 0x0000000700057c11 */ /* 0x000fe400088f0eff */
[----:B------:R-:W-:Y:S02]  /*0320*/  SEL R9, RZ, 0x1, P0 ;  /* 0x00000001ff097807 */ /* 0x000fe40000000000 */
[----:B------:R-:W-:Y:S04]  /*0330*/  STG.E desc[UR4][R2.64], R7 ;  /* 0x0000000702007986 */ /* 0x000fe8000c101904 */
[----:B------:R-:W-:Y:S01]  /*0340*/  STG.E.U8 desc[UR4][R4.64], R9 ;  /* 0x0000000904007986 */ /* 0x000fe2000c101104 */
[----:B------:R-:W-:Y:S05]  /*0350*/  EXIT ;  /* 0x000000000000794d */ /* 0x000fea0003800000 */
.L_x_0:
[----:B------:R-:W-:-:S00]  /*0360*/  BRA `(.L_x_0) ;  /* 0xfffffffc00fc7947 */ /* 0x000fc0000383ffff */
[----:B------:R-:W-:-:S00]  /*0370*/  NOP ;  /* 0x0000000000007918 */ /* 0x000fc00000000000 */
        /* <DEDUP_REMOVED lines=8> */
.L_x_1:


//--------------------- .nv.global.init           --------------------------
	.section	.nv.global.init,"aw",@progbits
.nv.global.init:
	.type		_$_str,@object
	.size		_$_str,(_$_str_$_2 - _$_str)
_$_str:
        /*0000*/ 	.byte	0x5f, 0x5f, 0x43, 0x55, 0x44, 0x41, 0x5f, 0x46, 0x54, 0x5a, 0x00
	.type		_$_str_$_2,@object
	.size		_$_str_$_2,(.L_1 - _$_str_$_2)
_$_str_$_2:
        /*000b*/ 	.byte	0x5f, 0x5f, 0x43, 0x55, 0x44, 0x41, 0x5f, 0x50, 0x52, 0x45, 0x43, 0x5f, 0x53, 0x51, 0x52, 0x54
        /*001b*/ 	.byte	0x00
.L_1:


//--------------------- .nv.constant0.triton_poi_fused__native_batch_norm_legit_no_training_relu_threshold_backward_40 --------------------------
	.section	.nv.constant0.triton_poi_fused__native_batch_norm_legit_no_training_relu_threshold_backward_40,"a",@progbits
	.sectionflags	@""
	.align	4
.nv.constant0.triton_poi_fused__native_batch_norm_legit_no_training_relu_threshold_backward_40:
	.zero		588
